//
// Generated by NVIDIA NVVM Compiler
//
// Compiler Build ID: CL-36424714
// Cuda compilation tools, release 13.0, V13.0.88
// Based on NVVM 20.0.0
//

.version 9.0
.target sm_100
.address_size 64

	// .globl	_Z5kmainPVj
.global .align 4 .u32 flag;

.visible .entry _Z5kmainPVj(
	.param .u64 .ptr .align 1 _Z5kmainPVj_param_0
)
{
	.reg .pred 	%p<4>;
	.reg .b32 	%r<7>;
	.reg .b64 	%rd<3>;

	ld.param.u64 	%rd2, [_Z5kmainPVj_param_0];
	cvta.to.global.u64 	%rd1, %rd2;
	mov.u32 	%r1, %tid.x;
	setp.eq.s32 	%p1, %r1, 0;
	@%p1 bra 	$L__BB0_5;
	setp.ne.s32 	%p2, %r1, 32;
	@%p2 bra 	$L__BB0_4;
$L__BB0_2:
	atom.global.exch.b32 	%r2, [flag], 0;
	setp.eq.s32 	%p3, %r2, 0;
	@%p3 bra 	$L__BB0_2;
	ld.volatile.global.u32 	%r3, [%rd1];
	atom.global.exch.b32 	%r4, [flag], %r3;
$L__BB0_4:
	ret;
$L__BB0_5:
	mov.b32 	%r5, 1;
	st.volatile.global.u32 	[%rd1], %r5;
	membar.gl;
	atom.global.exch.b32 	%r6, [flag], 1;
	bra.uni 	$L__BB0_4;

}


// ===== COMPILED SASS (sm_100) =====

	.target	sm_100

	.elftype	@"ET_EXEC"


//--------------------- .note.nv.tkinfo           --------------------------
	.section	.note.nv.tkinfo,"",@"SHT_NOTE"
	.sectionflags	@"SHF_NOTE_NV_TKINFO"
	.tkinfo
        /*0018*/ 	.word	0x00000002
        /*0030*/ 	.string	""
        /*0030*/ 	.string	"ptxas"
        /*0030*/ 	.string	"Cuda compilation tools, release 13.0, V13.0.88"
        /*0030*/ 	.string	"Build cuda_13.0.r13.0/compiler.36424714_0"
        /*0030*/ 	.string	"-arch sm_100 -m 64 "



//--------------------- .note.nv.cuinfo           --------------------------
	.section	.note.nv.cuinfo,"",@"SHT_NOTE"
	.sectionflags	@"SHF_NOTE_NV_CUINFO"
        /*0018*/ 	.short	0x0002
        /*001a*/ 	.short	0x0064
        /*001c*/ 	.short	0x0082
	.zero		2


//--------------------- .nv.info                  --------------------------
	.section	.nv.info,"",@"SHT_CUDA_INFO"
	.align	4


	//----- nvinfo : EIATTR_REGCOUNT
	.align		4
        /*0000*/ 	.byte	0x04, 0x2f
        /*0002*/ 	.short	(.L_2 - .L_1)
	.align		4
.L_1:
        /*0004*/ 	.word	index@(_Z5kmainPVj)
        /*0008*/ 	.word	0x0000000a


	//----- nvinfo : EIATTR_FRAME_SIZE
	.align		4
.L_2:
        /*000c*/ 	.byte	0x04, 0x11
        /*000e*/ 	.short	(.L_4 - .L_3)
	.align		4
.L_3:
        /*0010*/ 	.word	index@(_Z5kmainPVj)
        /*0014*/ 	.word	0x00000000


	//----- nvinfo : EIATTR_MIN_STACK_SIZE
	.align		4
.L_4:
        /*0018*/ 	.byte	0x04, 0x12
        /*001a*/ 	.short	(.L_6 - .L_5)
	.align		4
.L_5:
        /*001c*/ 	.word	index@(_Z5kmainPVj)
        /*0020*/ 	.word	0x00000000
.L_6:


//--------------------- .nv.compat                --------------------------
	.section	.nv.compat,"",@"SHT_CUDA_COMPAT_INFO"
	.align	4
        /*0000*/ 	.byte	0x02, 0x09, 0x00, 0x00, 0x02, 0x02, 0x01, 0x00, 0x02, 0x05, 0x05, 0x00, 0x03, 0x07, 0x01, 0x01
        /*0010*/ 	.byte	0x02, 0x03, 0x00, 0x00, 0x02, 0x06, 0x01, 0x00, 0x04, 0x0b, 0x08, 0x00, 0x09, 0x00, 0x00, 0x00
        /*0020*/ 	.byte	0x00, 0x00, 0x00, 0x00


//--------------------- .nv.info._Z5kmainPVj      --------------------------
	.section	.nv.info._Z5kmainPVj,"",@"SHT_CUDA_INFO"
	.sectionflags	@""
	.align	4


	//----- nvinfo : EIATTR_CUDA_API_VERSION
	.align		4
        /*0000*/ 	.byte	0x04, 0x37
        /*0002*/ 	.short	(.L_8 - .L_7)
.L_7:
        /*0004*/ 	.word	0x00000082


	//----- nvinfo : EIATTR_KPARAM_INFO
	.align		4
.L_8:
        /*0008*/ 	.byte	0x04, 0x17
        /*000a*/ 	.short	(.L_10 - .L_9)
.L_9:
        /*000c*/ 	.word	0x00000000
        /*0010*/ 	.short	0x0000
        /*0012*/ 	.short	0x0000
        /*0014*/ 	.byte	0x00, 0xf5, 0x21, 0x00


	//----- nvinfo : EIATTR_SPARSE_MMA_MASK
	.align		4
.L_10:
        /*0018*/ 	.byte	0x03, 0x50
        /*001a*/ 	.short	0x0000


	//----- nvinfo : EIATTR_MAXREG_COUNT
	.align		4
        /*001c*/ 	.byte	0x03, 0x1b
        /*001e*/ 	.short	0x00ff


	//----- nvinfo : EIATTR_MERCURY_ISA_VERSION
	.align		4
        /*0020*/ 	.byte	0x03, 0x5f
        /*0022*/ 	.short	0x0101


	//----- nvinfo : EIATTR_VRC_CTA_INIT_COUNT
	.align		4
        /*0024*/ 	.byte	0x02, 0x4a
	.zero		1
	.zero		1


	//----- nvinfo : EIATTR_EXIT_INSTR_OFFSETS
	.align		4
        /*0028*/ 	.byte	0x04, 0x1c
        /*002a*/ 	.short	(.L_12 - .L_11)


	//   ....[0]....
.L_11:
        /*002c*/ 	.word	0x00000060


	//   ....[1]....
        /*0030*/ 	.word	0x00000110


	//   ....[2]....
        /*0034*/ 	.word	0x000001b0


	//----- nvinfo : EIATTR_CRS_STACK_SIZE
	.align		4
.L_12:
        /*0038*/ 	.byte	0x04, 0x1e
        /*003a*/ 	.short	(.L_14 - .L_13)
.L_13:
        /*003c*/ 	.word	0x00000000


	//----- nvinfo : EIATTR_CBANK_PARAM_SIZE
	.align		4
.L_14:
        /*0040*/ 	.byte	0x03, 0x19
        /*0042*/ 	.short	0x0008


	//----- nvinfo : EIATTR_PARAM_CBANK
	.align		4
        /*0044*/ 	.byte	0x04, 0x0a
        /*0046*/ 	.short	(.L_16 - .L_15)
	.align		4
.L_15:
        /*0048*/ 	.word	index@(.nv.constant0._Z5kmainPVj)
        /*004c*/ 	.short	0x0380
        /*004e*/ 	.short	0x0008


	//----- nvinfo : EIATTR_SW_WAR
	.align		4
.L_16:
        /*0050*/ 	.byte	0x04, 0x36
        /*0052*/ 	.short	(.L_18 - .L_17)
.L_17:
        /*0054*/ 	.word	0x00000008
.L_18:


//--------------------- .nv.callgraph             --------------------------
	.section	.nv.callgraph,"",@"SHT_CUDA_CALLGRAPH"
	.align	4
	.sectionentsize	8
	.align		4
        /*0000*/ 	.word	0x00000000
	.align		4
        /*0004*/ 	.word	0xffffffff
	.align		4
        /*0008*/ 	.word	0x00000000
	.align		4
        /*000c*/ 	.word	0xfffffffe
	.align		4
        /*0010*/ 	.word	0x00000000
	.align		4
        /*0014*/ 	.word	0xfffffffd
	.align		4
        /*0018*/ 	.word	0x00000000
	.align		4
        /*001c*/ 	.word	0xfffffffc


//--------------------- .nv.constant4             --------------------------
	.section	.nv.constant4,"a",@progbits
	.align	8
	.align		8
.nv.constant4:
        /*0000*/ 	.dword	flag


//--------------------- .text._Z5kmainPVj         --------------------------
	.section	.text._Z5kmainPVj,"ax",@progbits
	.align	128
        .global         _Z5kmainPVj
        .type           _Z5kmainPVj,@function
        .size           _Z5kmainPVj,(.L_x_4 - _Z5kmainPVj)
        .other          _Z5kmainPVj,@"STO_CUDA_ENTRY STV_DEFAULT"
_Z5kmainPVj:
.text._Z5kmainPVj:
[----:B------:R-:W-:Y:S01]  /*0000*/  LDC R1, c[0x0][0x37c] ;  /* 0x0000df00ff017b82 */ /* 0x000fe20000000800 */
[----:B------:R-:W0:Y:S01]  /*0010*/  S2R R0, SR_TID.X ;  /* 0x0000000000007919 */ /* 0x000e220000002100 */
[----:B------:R-:W1:Y:S01]  /*0020*/  LDCU.64 UR4, c[0x0][0x358] ;  /* 0x00006b00ff0477ac */ /* 0x000e620008000a00 */
[----:B0-----:R-:W-:-:S13]  /*0030*/  ISETP.NE.AND P0, PT, R0, RZ, PT ;  /* 0x000000ff0000720c */ /* 0x001fda0003f05270 */
[----:B-1----:R-:W-:Y:S05]  /*0040*/  @!P0 BRA `(.L_x_0) ;  /* 0x0000000000348947 */ /* 0x002fea0003800000 */
[----:B------:R-:W-:-:S13]  /*0050*/  ISETP.NE.AND P0, PT, R0, 0x20, PT ;  /* 0x000000200000780c */ /* 0x000fda0003f05270 */
[----:B------:R-:W-:Y:S05]  /*0060*/  @P0 EXIT ;  /* 0x000000000000094d */ /* 0x000fea0003800000 */
[----:B------:R-:W0:Y:S01]  /*0070*/  LDC.64 R2, c[0x4][RZ] ;  /* 0x01000000ff027b82 */ /* 0x000e220000000a00 */
[----:B------:R-:W-:Y:S01]  /*0080*/  BSSY B0, `(.L_x_1) ;  /* 0x0000005000007945 */ /* 0x000fe20003800000 */
.L_x_2:
[----:B------:R-:W-:Y:S05]  /*0090*/  YIELD ;  /* 0x0000000000007946 */ /* 0x000fea0003800000 */
[----:B0-----:R-:W2:Y:S02]  /*00a0*/  ATOMG.E.EXCH.STRONG.GPU PT, R0, desc[UR4][R2.64], RZ ;  /* 0x800000ff020079a8 */ /* 0x001ea4000c1ef104 */
[----:B--2---:R-:W-:-:S13]  /*00b0*/  ISETP.NE.AND P0, PT, R0, RZ, PT ;  /* 0x000000ff0000720c */ /* 0x004fda0003f05270 */
[----:B------:R-:W-:Y:S05]  /*00c0*/  @!P0 BRA `(.L_x_2) ;  /* 0xfffffffc00f08947 */ /* 0x000fea000383ffff */
[----:B------:R-:W-:Y:S05]  /*00d0*/  BSYNC B0 ;  /* 0x0000000000007941 */ /* 0x000fea0003800000 */
.L_x_1:
[----:B------:R-:W0:Y:S02]  /*00e0*/  LDC.64 R4, c[0x0][0x380] ;  /* 0x0000e000ff047b82 */ /* 0x000e240000000a00 */
[----:B0-----:R-:W2:Y:S04]  /*00f0*/  LDG.E.STRONG.SYS R5, desc[UR4][R4.64] ;  /* 0x0000000404057981 */ /* 0x001ea8000c1f5900 */
[----:B--2---:R-:W-:Y:S01]  /*0100*/  ATOMG.E.EXCH.STRONG.GPU PT, RZ, desc[UR4][R2.64], R5 ;  /* 0x8000000502ff79a8 */ /* 0x004fe2000c1ef104 */
[----:B------:R-:W-:Y:S05]  /*0110*/  EXIT ;  /* 0x000000000000794d */ /* 0x000fea0003800000 */
.L_x_0:
[----:B------:R-:W0:Y:S01]  /*0120*/  LDC.64 R2, c[0x0][0x380] ;  /* 0x0000e000ff027b82 */ /* 0x000e220000000a00 */
[----:B------:R-:W-:-:S07]  /*0130*/  IMAD.MOV.U32 R7, RZ, RZ, 0x1 ;  /* 0x00000001ff077424 */ /* 0x000fce00078e00ff */
[----:B------:R-:W1:Y:S01]  /*0140*/  LDC.64 R4, c[0x4][RZ] ;  /* 0x01000000ff047b82 */ /* 0x000e620000000a00 */
[----:B0-----:R-:W-:Y:S01]  /*0150*/  STG.E.STRONG.SYS desc[UR4][R2.64], R7 ;  /* 0x0000000702007986 */ /* 0x001fe2000c115904 */
[----:B------:R-:W-:Y:S06]  /*0160*/  MEMBAR.SC.GPU ;  /* 0x0000000000007992 */ /* 0x000fec0000002000 */
[----:B------:R-:W-:-:S00]  /*0170*/  ERRBAR ;  /* 0x00000000000079ab */ /* 0x000fc00000000000 */
[----:B------:R-:W-:Y:S06]  /*0180*/  CGAERRBAR ;  /* 0x00000000000075ab */ /* 0x000fec0000000000 */
[----:B------:R-:W-:Y:S04]  /*0190*/  CCTL.IVALL ;  /* 0x00000000ff00798f */ /* 0x000fe80002000000 */
[----:B-1----:R-:W-:Y:S01]  /*01a0*/  ATOMG.E.EXCH.STRONG.GPU PT, RZ, desc[UR4][R4.64], R7 ;  /* 0x8000000704ff79a8 */ /* 0x002fe2000c1ef104 */
[----:B------:R-:W-:Y:S05]  /*01b0*/  EXIT ;  /* 0x000000000000794d */ /* 0x000fea0003800000 */
.L_x_3:
[----:B------:R-:W-:-:S00]  /*01c0*/  BRA `(.L_x_3) ;  /* 0xfffffffc00fc7947 */ /* 0x000fc0000383ffff */
[----:B------:R-:W-:-:S00]  /*01d0*/  NOP ;  /* 0x0000000000007918 */ /* 0x000fc00000000000 */
        /* <DEDUP_REMOVED lines=10> */
.L_x_4:


//--------------------- .nv.shared.reserved.0     --------------------------
	.section	.nv.shared.reserved.0,"aw",@nobits
	.weak		__nv_reservedSMEM_offset_0_alias
	.size		__nv_reservedSMEM_offset_0_alias, 0, 64
	.other		__nv_reservedSMEM_offset_0_alias,@"STO_CUDA_RESERVED_SHARED STV_DEFAULT"
__nv_reservedSMEM_offset_0_alias:
	.zero		0
	.zero		64


//--------------------- .nv.global                --------------------------
	.section	.nv.global,"aw",@nobits
	.align	4
.nv.global:
	.type		flag,@object
	.size		flag,(.L_0 - flag)
flag:
	.zero		4
.L_0:


//--------------------- .nv.constant0._Z5kmainPVj --------------------------
	.section	.nv.constant0._Z5kmainPVj,"a",@progbits
	.sectionflags	@""
	.align	4
.nv.constant0._Z5kmainPVj:
	.zero		904


//--------------------- SYMBOLS --------------------------

	.type		.nv.reservedSmem.offset0,@object
	.size		.nv.reservedSmem.offset0,0x4
